//
// Generated by NVIDIA NVVM Compiler
//
// Compiler Build ID: CL-36424714
// Cuda compilation tools, release 13.0, V13.0.88
// Based on NVVM 20.0.0
//

.version 9.0
.target sm_100
.address_size 64

	// .globl	_Z26colorToGreyscaleConversionPhS_ii

.visible .entry _Z26colorToGreyscaleConversionPhS_ii(
	.param .u64 .ptr .align 1 _Z26colorToGreyscaleConversionPhS_ii_param_0,
	.param .u64 .ptr .align 1 _Z26colorToGreyscaleConversionPhS_ii_param_1,
	.param .u32 _Z26colorToGreyscaleConversionPhS_ii_param_2,
	.param .u32 _Z26colorToGreyscaleConversionPhS_ii_param_3
)
{
	.reg .pred 	%p<4>;
	.reg .b16 	%rs<5>;
	.reg .b32 	%r<16>;
	.reg .b32 	%f<7>;
	.reg .b64 	%rd<8>;

	ld.param.u64 	%rd1, [_Z26colorToGreyscaleConversionPhS_ii_param_0];
	ld.param.u64 	%rd2, [_Z26colorToGreyscaleConversionPhS_ii_param_1];
	ld.param.u32 	%r3, [_Z26colorToGreyscaleConversionPhS_ii_param_2];
	ld.param.u32 	%r4, [_Z26colorToGreyscaleConversionPhS_ii_param_3];
	mov.u32 	%r6, %tid.x;
	mov.u32 	%r7, %ctaid.x;
	mov.u32 	%r8, %ntid.x;
	mad.lo.s32 	%r1, %r7, %r8, %r6;
	mov.u32 	%r9, %tid.y;
	mov.u32 	%r10, %ctaid.y;
	mov.u32 	%r11, %ntid.y;
	mad.lo.s32 	%r12, %r10, %r11, %r9;
	setp.ge.s32 	%p1, %r1, %r3;
	setp.ge.s32 	%p2, %r12, %r4;
	or.pred  	%p3, %p1, %p2;
	@%p3 bra 	$L__BB0_2;
	cvta.to.global.u64 	%rd3, %rd2;
	cvta.to.global.u64 	%rd4, %rd1;
	mad.lo.s32 	%r13, %r3, %r12, %r1;
	mul.lo.s32 	%r14, %r13, 3;
	cvt.s64.s32 	%rd5, %r14;
	add.s64 	%rd6, %rd3, %rd5;
	ld.global.u8 	%rs1, [%rd6];
	ld.global.u8 	%rs2, [%rd6+1];
	ld.global.u8 	%rs3, [%rd6+2];
	cvt.rn.f32.u16 	%f1, %rs1;
	cvt.rn.f32.u16 	%f2, %rs2;
	mul.f32 	%f3, %f2, 0f3F35C28F;
	fma.rn.f32 	%f4, %f1, 0f3E570A3D, %f3;
	cvt.rn.f32.u16 	%f5, %rs3;
	fma.rn.f32 	%f6, %f5, 0f3D8F5C29, %f4;
	cvt.rzi.u32.f32 	%r15, %f6;
	cvt.u16.u32 	%rs4, %r15;
	add.s64 	%rd7, %rd4, %rd5;
	st.global.u8 	[%rd7], %rs4;
	st.global.u8 	[%rd7+1], %rs4;
	st.global.u8 	[%rd7+2], %rs4;
$L__BB0_2:
	ret;

}


// ===== COMPILED SASS (sm_100) =====

	.target	sm_100

	.elftype	@"ET_EXEC"


//--------------------- .note.nv.tkinfo           --------------------------
	.section	.note.nv.tkinfo,"",@"SHT_NOTE"
	.sectionflags	@"SHF_NOTE_NV_TKINFO"
	.tkinfo
        /*0018*/ 	.word	0x00000002
        /*0030*/ 	.string	""
        /*0030*/ 	.string	"ptxas"
        /*0030*/ 	.string	"Cuda compilation tools, release 13.0, V13.0.88"
        /*0030*/ 	.string	"Build cuda_13.0.r13.0/compiler.36424714_0"
        /*0030*/ 	.string	"-arch sm_100 -m 64 "



//--------------------- .note.nv.cuinfo           --------------------------
	.section	.note.nv.cuinfo,"",@"SHT_NOTE"
	.sectionflags	@"SHF_NOTE_NV_CUINFO"
        /*0018*/ 	.short	0x0002
        /*001a*/ 	.short	0x0064
        /*001c*/ 	.short	0x0082
	.zero		2


//--------------------- .nv.info                  --------------------------
	.section	.nv.info,"",@"SHT_CUDA_INFO"
	.align	4


	//----- nvinfo : EIATTR_REGCOUNT
	.align		4
        /*0000*/ 	.byte	0x04, 0x2f
        /*0002*/ 	.short	(.L_1 - .L_0)
	.align		4
.L_0:
        /*0004*/ 	.word	index@(_Z26colorToGreyscaleConversionPhS_ii)
        /*0008*/ 	.word	0x0000000b


	//----- nvinfo : EIATTR_FRAME_SIZE
	.align		4
.L_1:
        /*000c*/ 	.byte	0x04, 0x11
        /*000e*/ 	.short	(.L_3 - .L_2)
	.align		4
.L_2:
        /*0010*/ 	.word	index@(_Z26colorToGreyscaleConversionPhS_ii)
        /*0014*/ 	.word	0x00000000


	//----- nvinfo : EIATTR_MIN_STACK_SIZE
	.align		4
.L_3:
        /*0018*/ 	.byte	0x04, 0x12
        /*001a*/ 	.short	(.L_5 - .L_4)
	.align		4
.L_4:
        /*001c*/ 	.word	index@(_Z26colorToGreyscaleConversionPhS_ii)
        /*0020*/ 	.word	0x00000000
.L_5:


//--------------------- .nv.compat                --------------------------
	.section	.nv.compat,"",@"SHT_CUDA_COMPAT_INFO"
	.align	4
        /*0000*/ 	.byte	0x02, 0x09, 0x00, 0x00, 0x02, 0x02, 0x01, 0x00, 0x02, 0x05, 0x05, 0x00, 0x03, 0x07, 0x01, 0x01
        /*0010*/ 	.byte	0x02, 0x03, 0x00, 0x00, 0x02, 0x06, 0x01, 0x00, 0x04, 0x0b, 0x08, 0x00, 0x09, 0x00, 0x00, 0x00
        /*0020*/ 	.byte	0x00, 0x00, 0x00, 0x00


//--------------------- .nv.info._Z26colorToGreyscaleConversionPhS_ii --------------------------
	.section	.nv.info._Z26colorToGreyscaleConversionPhS_ii,"",@"SHT_CUDA_INFO"
	.sectionflags	@""
	.align	4


	//----- nvinfo : EIATTR_CUDA_API_VERSION
	.align		4
        /*0000*/ 	.byte	0x04, 0x37
        /*0002*/ 	.short	(.L_7 - .L_6)
.L_6:
        /*0004*/ 	.word	0x00000082


	//----- nvinfo : EIATTR_KPARAM_INFO
	.align		4
.L_7:
        /*0008*/ 	.byte	0x04, 0x17
        /*000a*/ 	.short	(.L_9 - .L_8)
.L_8:
        /*000c*/ 	.word	0x00000000
        /*0010*/ 	.short	0x0003
        /*0012*/ 	.short	0x0014
        /*0014*/ 	.byte	0x00, 0xf0, 0x11, 0x00


	//----- nvinfo : EIATTR_KPARAM_INFO
	.align		4
.L_9:
        /*0018*/ 	.byte	0x04, 0x17
        /*001a*/ 	.short	(.L_11 - .L_10)
.L_10:
        /*001c*/ 	.word	0x00000000
        /*0020*/ 	.short	0x0002
        /*0022*/ 	.short	0x0010
        /*0024*/ 	.byte	0x00, 0xf0, 0x11, 0x00


	//----- nvinfo : EIATTR_KPARAM_INFO
	.align		4
.L_11:
        /*0028*/ 	.byte	0x04, 0x17
        /*002a*/ 	.short	(.L_13 - .L_12)
.L_12:
        /*002c*/ 	.word	0x00000000
        /*0030*/ 	.short	0x0001
        /*0032*/ 	.short	0x0008
        /*0034*/ 	.byte	0x00, 0xf5, 0x21, 0x00


	//----- nvinfo : EIATTR_KPARAM_INFO
	.align		4
.L_13:
        /*0038*/ 	.byte	0x04, 0x17
        /*003a*/ 	.short	(.L_15 - .L_14)
.L_14:
        /*003c*/ 	.word	0x00000000
        /*0040*/ 	.short	0x0000
        /*0042*/ 	.short	0x0000
        /*0044*/ 	.byte	0x00, 0xf5, 0x21, 0x00


	//----- nvinfo : EIATTR_SPARSE_MMA_MASK
	.align		4
.L_15:
        /*0048*/ 	.byte	0x03, 0x50
        /*004a*/ 	.short	0x0000


	//----- nvinfo : EIATTR_MAXREG_COUNT
	.align		4
        /*004c*/ 	.byte	0x03, 0x1b
        /*004e*/ 	.short	0x00ff


	//----- nvinfo : EIATTR_MERCURY_ISA_VERSION
	.align		4
        /*0050*/ 	.byte	0x03, 0x5f
        /*0052*/ 	.short	0x0101


	//----- nvinfo : EIATTR_VRC_CTA_INIT_COUNT
	.align		4
        /*0054*/ 	.byte	0x02, 0x4a
	.zero		1
	.zero		1


	//----- nvinfo : EIATTR_EXIT_INSTR_OFFSETS
	.align		4
        /*0058*/ 	.byte	0x04, 0x1c
        /*005a*/ 	.short	(.L_17 - .L_16)


	//   ....[0]....
.L_16:
        /*005c*/ 	.word	0x000000c0


	//   ....[1]....
        /*0060*/ 	.word	0x00000230


	//----- nvinfo : EIATTR_CBANK_PARAM_SIZE
	.align		4
.L_17:
        /*0064*/ 	.byte	0x03, 0x19
        /*0066*/ 	.short	0x0018


	//----- nvinfo : EIATTR_PARAM_CBANK
	.align		4
        /*0068*/ 	.byte	0x04, 0x0a
        /*006a*/ 	.short	(.L_19 - .L_18)
	.align		4
.L_18:
        /*006c*/ 	.word	index@(.nv.constant0._Z26colorToGreyscaleConversionPhS_ii)
        /*0070*/ 	.short	0x0380
        /*0072*/ 	.short	0x0018


	//----- nvinfo : EIATTR_SW_WAR
	.align		4
.L_19:
        /*0074*/ 	.byte	0x04, 0x36
        /*0076*/ 	.short	(.L_21 - .L_20)
.L_20:
        /*0078*/ 	.word	0x00000008
.L_21:


//--------------------- .nv.callgraph             --------------------------
	.section	.nv.callgraph,"",@"SHT_CUDA_CALLGRAPH"
	.align	4
	.sectionentsize	8
	.align		4
        /*0000*/ 	.word	0x00000000
	.align		4
        /*0004*/ 	.word	0xffffffff
	.align		4
        /*0008*/ 	.word	0x00000000
	.align		4
        /*000c*/ 	.word	0xfffffffe
	.align		4
        /*0010*/ 	.word	0x00000000
	.align		4
        /*0014*/ 	.word	0xfffffffd
	.align		4
        /*0018*/ 	.word	0x00000000
	.align		4
        /*001c*/ 	.word	0xfffffffc


//--------------------- .text._Z26colorToGreyscaleConversionPhS_ii --------------------------
	.section	.text._Z26colorToGreyscaleConversionPhS_ii,"ax",@progbits
	.align	128
        .global         _Z26colorToGreyscaleConversionPhS_ii
        .type           _Z26colorToGreyscaleConversionPhS_ii,@function
        .size           _Z26colorToGreyscaleConversionPhS_ii,(.L_x_1 - _Z26colorToGreyscaleConversionPhS_ii)
        .other          _Z26colorToGreyscaleConversionPhS_ii,@"STO_CUDA_ENTRY STV_DEFAULT"
_Z26colorToGreyscaleConversionPhS_ii:
.text._Z26colorToGreyscaleConversionPhS_ii:
[----:B------:R-:W-:Y:S01]  /*0000*/  LDC R1, c[0x0][0x37c] ;  /* 0x0000df00ff017b82 */ /* 0x000fe20000000800 */
[----:B------:R-:W0:Y:S07]  /*0010*/  S2R R3, SR_TID.Y ;  /* 0x0000000000037919 */ /* 0x000e2e0000002200 */
[----:B------:R-:W1:Y:S01]  /*0020*/  LDC R5, c[0x0][0x360] ;  /* 0x0000d800ff057b82 */ /* 0x000e620000000800 */
[----:B------:R-:W2:Y:S01]  /*0030*/  LDCU.64 UR6, c[0x0][0x390] ;  /* 0x00007200ff0677ac */ /* 0x000ea20008000a00 */
[----:B------:R-:W1:Y:S06]  /*0040*/  S2R R0, SR_TID.X ;  /* 0x0000000000007919 */ /* 0x000e6c0000002100 */
[----:B------:R-:W0:Y:S08]  /*0050*/  S2UR UR5, SR_CTAID.Y ;  /* 0x00000000000579c3 */ /* 0x000e300000002600 */
[----:B------:R-:W0:Y:S08]  /*0060*/  LDC R2, c[0x0][0x364] ;  /* 0x0000d900ff027b82 */ /* 0x000e300000000800 */
[----:B------:R-:W1:Y:S01]  /*0070*/  S2UR UR4, SR_CTAID.X ;  /* 0x00000000000479c3 */ /* 0x000e620000002500 */
[----:B0-----:R-:W-:-:S05]  /*0080*/  IMAD R3, R2, UR5, R3 ;  /* 0x0000000502037c24 */ /* 0x001fca000f8e0203 */
[----:B--2---:R-:W-:Y:S01]  /*0090*/  ISETP.GE.AND P0, PT, R3, UR7, PT ;  /* 0x0000000703007c0c */ /* 0x004fe2000bf06270 */
[----:B-1----:R-:W-:-:S05]  /*00a0*/  IMAD R0, R5, UR4, R0 ;  /* 0x0000000405007c24 */ /* 0x002fca000f8e0200 */
[----:B------:R-:W-:-:S13]  /*00b0*/  ISETP.GE.OR P0, PT, R0, UR6, P0 ;  /* 0x0000000600007c0c */ /* 0x000fda0008706670 */
[----:B------:R-:W-:Y:S05]  /*00c0*/  @P0 EXIT ;  /* 0x000000000000094d */ /* 0x000fea0003800000 */
[----:B------:R-:W0:Y:S01]  /*00d0*/  LDCU.128 UR8, c[0x0][0x380] ;  /* 0x00007000ff0877ac */ /* 0x000e220008000c00 */
[----:B------:R-:W-:Y:S01]  /*00e0*/  IMAD R0, R3, UR6, R0 ;  /* 0x0000000603007c24 */ /* 0x000fe2000f8e0200 */
[----:B------:R-:W1:Y:S03]  /*00f0*/  LDCU.64 UR4, c[0x0][0x358] ;  /* 0x00006b00ff0477ac */ /* 0x000e660008000a00 */
[----:B------:R-:W-:-:S05]  /*0100*/  IMAD R0, R0, 0x3, RZ ;  /* 0x0000000300007824 */ /* 0x000fca00078e02ff */
[----:B------:R-:W-:Y:S02]  /*0110*/  SHF.R.S32.HI R8, RZ, 0x1f, R0 ;  /* 0x0000001fff087819 */ /* 0x000fe40000011400 */
[----:B0-----:R-:W-:-:S04]  /*0120*/  IADD3 R2, P0, PT, R0, UR10, RZ ;  /* 0x0000000a00027c10 */ /* 0x001fc8000ff1e0ff */
[----:B------:R-:W-:-:S05]  /*0130*/  IADD3.X R3, PT, PT, R8, UR11, RZ, P0, !PT ;  /* 0x0000000b08037c10 */ /* 0x000fca00087fe4ff */
[----:B-1----:R-:W2:Y:S04]  /*0140*/  LDG.E.U8 R5, desc[UR4][R2.64+0x1] ;  /* 0x0000010402057981 */ /* 0x002ea8000c1e1100 */
[----:B------:R-:W3:Y:S04]  /*0150*/  LDG.E.U8 R4, desc[UR4][R2.64] ;  /* 0x0000000402047981 */ /* 0x000ee8000c1e1100 */
[----:B------:R-:W4:Y:S01]  /*0160*/  LDG.E.U8 R6, desc[UR4][R2.64+0x2] ;  /* 0x0000020402067981 */ /* 0x000f22000c1e1100 */
[----:B--2---:R-:W-:Y:S02]  /*0170*/  I2FP.F32.U32 R5, R5 ;  /* 0x0000000500057245 */ /* 0x004fe40000201000 */
[----:B---3--:R-:W-:-:S03]  /*0180*/  I2FP.F32.U32 R4, R4 ;  /* 0x0000000400047245 */ /* 0x008fc60000201000 */
[----:B------:R-:W-:Y:S01]  /*0190*/  FMUL R5, R5, 0.70999997854232788086 ;  /* 0x3f35c28f05057820 */ /* 0x000fe20000400000 */
[----:B----4-:R-:W-:-:S03]  /*01a0*/  I2FP.F32.U32 R7, R6 ;  /* 0x0000000600077245 */ /* 0x010fc60000201000 */
[----:B------:R-:W-:-:S04]  /*01b0*/  FFMA R4, R4, 0.20999999344348907471, R5 ;  /* 0x3e570a3d04047823 */ /* 0x000fc80000000005 */
[----:B------:R-:W-:Y:S01]  /*01c0*/  FFMA R7, R7, 0.070000000298023223877, R4 ;  /* 0x3d8f5c2907077823 */ /* 0x000fe20000000004 */
[----:B------:R-:W-:-:S04]  /*01d0*/  IADD3 R4, P0, PT, R0, UR8, RZ ;  /* 0x0000000800047c10 */ /* 0x000fc8000ff1e0ff */
[----:B------:R-:W-:Y:S01]  /*01e0*/  IADD3.X R5, PT, PT, R8, UR9, RZ, P0, !PT ;  /* 0x0000000908057c10 */ /* 0x000fe200087fe4ff */
[----:B------:R-:W0:Y:S04]  /*01f0*/  F2I.U32.TRUNC.NTZ R7, R7 ;  /* 0x0000000700077305 */ /* 0x000e28000020f000 */
[----:B0-----:R-:W-:Y:S04]  /*0200*/  STG.E.U8 desc[UR4][R4.64], R7 ;  /* 0x0000000704007986 */ /* 0x001fe8000c101104 */
[----:B------:R-:W-:Y:S04]  /*0210*/  STG.E.U8 desc[UR4][R4.64+0x1], R7 ;  /* 0x0000010704007986 */ /* 0x000fe8000c101104 */
[----:B------:R-:W-:Y:S01]  /*0220*/  STG.E.U8 desc[UR4][R4.64+0x2], R7 ;  /* 0x0000020704007986 */ /* 0x000fe2000c101104 */
[----:B------:R-:W-:Y:S05]  /*0230*/  EXIT ;  /* 0x000000000000794d */ /* 0x000fea0003800000 */
.L_x_0:
[----:B------:R-:W-:-:S00]  /*0240*/  BRA `(.L_x_0) ;  /* 0xfffffffc00fc7947 */ /* 0x000fc0000383ffff */
[----:B------:R-:W-:-:S00]  /*0250*/  NOP ;  /* 0x0000000000007918 */ /* 0x000fc00000000000 */
        /* <DEDUP_REMOVED lines=10> */
.L_x_1:


//--------------------- .nv.shared.reserved.0     --------------------------
	.section	.nv.shared.reserved.0,"aw",@nobits
	.weak		__nv_reservedSMEM_offset_0_alias
	.size		__nv_reservedSMEM_offset_0_alias, 0, 64
	.other		__nv_reservedSMEM_offset_0_alias,@"STO_CUDA_RESERVED_SHARED STV_DEFAULT"
__nv_reservedSMEM_offset_0_alias:
	.zero		0
	.zero		64


//--------------------- .nv.constant0._Z26colorToGreyscaleConversionPhS_ii --------------------------
	.section	.nv.constant0._Z26colorToGreyscaleConversionPhS_ii,"a",@progbits
	.sectionflags	@""
	.align	4
.nv.constant0._Z26colorToGreyscaleConversionPhS_ii:
	.zero		920


//--------------------- SYMBOLS --------------------------

	.type		.nv.reservedSmem.offset0,@object
	.size		.nv.reservedSmem.offset0,0x4
